//
// Generated by NVIDIA NVVM Compiler
//
// Compiler Build ID: CL-36424714
// Cuda compilation tools, release 13.0, V13.0.88
// Based on NVVM 20.0.0
//

.version 9.0
.target sm_100
.address_size 64

	// .globl	_Z19collateSegments_gpuPiS_S_i

.visible .entry _Z19collateSegments_gpuPiS_S_i(
	.param .u64 .ptr .align 1 _Z19collateSegments_gpuPiS_S_i_param_0,
	.param .u64 .ptr .align 1 _Z19collateSegments_gpuPiS_S_i_param_1,
	.param .u64 .ptr .align 1 _Z19collateSegments_gpuPiS_S_i_param_2,
	.param .u32 _Z19collateSegments_gpuPiS_S_i_param_3
)
{
	.reg .pred 	%p<4>;
	.reg .b32 	%r<19>;
	.reg .b64 	%rd<13>;

	ld.param.u64 	%rd4, [_Z19collateSegments_gpuPiS_S_i_param_0];
	ld.param.u64 	%rd5, [_Z19collateSegments_gpuPiS_S_i_param_1];
	ld.param.u64 	%rd6, [_Z19collateSegments_gpuPiS_S_i_param_2];
	ld.param.u32 	%r6, [_Z19collateSegments_gpuPiS_S_i_param_3];
	mov.u32 	%r7, %ntid.x;
	mov.u32 	%r8, %nctaid.x;
	mul.lo.s32 	%r1, %r7, %r8;
	mov.u32 	%r9, %ctaid.x;
	mov.u32 	%r10, %tid.x;
	mad.lo.s32 	%r11, %r9, %r7, %r10;
	mov.u32 	%r12, %ctaid.y;
	mov.u32 	%r13, %ntid.y;
	mov.u32 	%r14, %tid.y;
	mad.lo.s32 	%r15, %r12, %r13, %r14;
	mad.lo.s32 	%r18, %r15, %r1, %r11;
	setp.ge.s32 	%p1, %r18, %r6;
	@%p1 bra 	$L__BB0_5;
	cvta.to.global.u64 	%rd1, %rd4;
	cvta.to.global.u64 	%rd2, %rd5;
	cvta.to.global.u64 	%rd3, %rd6;
$L__BB0_2:
	mul.wide.s32 	%rd7, %r18, 4;
	add.s64 	%rd8, %rd1, %rd7;
	ld.global.u32 	%r4, [%rd8];
	ld.global.u32 	%r16, [%rd8+4];
	setp.eq.s32 	%p2, %r4, %r16;
	@%p2 bra 	$L__BB0_4;
	add.s64 	%rd10, %rd2, %rd7;
	ld.global.u32 	%r17, [%rd10];
	mul.wide.s32 	%rd11, %r4, 4;
	add.s64 	%rd12, %rd3, %rd11;
	st.global.u32 	[%rd12], %r17;
$L__BB0_4:
	add.s32 	%r18, %r18, %r1;
	setp.lt.s32 	%p3, %r18, %r6;
	@%p3 bra 	$L__BB0_2;
$L__BB0_5:
	ret;

}


// ===== COMPILED SASS (sm_100) =====

	.target	sm_100

	.elftype	@"ET_EXEC"


//--------------------- .note.nv.tkinfo           --------------------------
	.section	.note.nv.tkinfo,"",@"SHT_NOTE"
	.sectionflags	@"SHF_NOTE_NV_TKINFO"
	.tkinfo
        /*0018*/ 	.word	0x00000002
        /*0030*/ 	.string	""
        /*0030*/ 	.string	"ptxas"
        /*0030*/ 	.string	"Cuda compilation tools, release 13.0, V13.0.88"
        /*0030*/ 	.string	"Build cuda_13.0.r13.0/compiler.36424714_0"
        /*0030*/ 	.string	"-arch sm_100 -m 64 "



//--------------------- .note.nv.cuinfo           --------------------------
	.section	.note.nv.cuinfo,"",@"SHT_NOTE"
	.sectionflags	@"SHF_NOTE_NV_CUINFO"
        /*0018*/ 	.short	0x0002
        /*001a*/ 	.short	0x0064
        /*001c*/ 	.short	0x0082
	.zero		2


//--------------------- .nv.info                  --------------------------
	.section	.nv.info,"",@"SHT_CUDA_INFO"
	.align	4


	//----- nvinfo : EIATTR_REGCOUNT
	.align		4
        /*0000*/ 	.byte	0x04, 0x2f
        /*0002*/ 	.short	(.L_1 - .L_0)
	.align		4
.L_0:
        /*0004*/ 	.word	index@(_Z19collateSegments_gpuPiS_S_i)
        /*0008*/ 	.word	0x00000012


	//----- nvinfo : EIATTR_FRAME_SIZE
	.align		4
.L_1:
        /*000c*/ 	.byte	0x04, 0x11
        /*000e*/ 	.short	(.L_3 - .L_2)
	.align		4
.L_2:
        /*0010*/ 	.word	index@(_Z19collateSegments_gpuPiS_S_i)
        /*0014*/ 	.word	0x00000000


	//----- nvinfo : EIATTR_MIN_STACK_SIZE
	.align		4
.L_3:
        /*0018*/ 	.byte	0x04, 0x12
        /*001a*/ 	.short	(.L_5 - .L_4)
	.align		4
.L_4:
        /*001c*/ 	.word	index@(_Z19collateSegments_gpuPiS_S_i)
        /*0020*/ 	.word	0x00000000
.L_5:


//--------------------- .nv.compat                --------------------------
	.section	.nv.compat,"",@"SHT_CUDA_COMPAT_INFO"
	.align	4
        /*0000*/ 	.byte	0x02, 0x09, 0x00, 0x00, 0x02, 0x02, 0x01, 0x00, 0x02, 0x05, 0x05, 0x00, 0x03, 0x07, 0x01, 0x01
        /*0010*/ 	.byte	0x02, 0x03, 0x00, 0x00, 0x02, 0x06, 0x01, 0x00, 0x04, 0x0b, 0x08, 0x00, 0x09, 0x00, 0x00, 0x00
        /*0020*/ 	.byte	0x00, 0x00, 0x00, 0x00


//--------------------- .nv.info._Z19collateSegments_gpuPiS_S_i --------------------------
	.section	.nv.info._Z19collateSegments_gpuPiS_S_i,"",@"SHT_CUDA_INFO"
	.sectionflags	@""
	.align	4


	//----- nvinfo : EIATTR_CUDA_API_VERSION
	.align		4
        /*0000*/ 	.byte	0x04, 0x37
        /*0002*/ 	.short	(.L_7 - .L_6)
.L_6:
        /*0004*/ 	.word	0x00000082


	//----- nvinfo : EIATTR_KPARAM_INFO
	.align		4
.L_7:
        /*0008*/ 	.byte	0x04, 0x17
        /*000a*/ 	.short	(.L_9 - .L_8)
.L_8:
        /*000c*/ 	.word	0x00000000
        /*0010*/ 	.short	0x0003
        /*0012*/ 	.short	0x0018
        /*0014*/ 	.byte	0x00, 0xf0, 0x11, 0x00


	//----- nvinfo : EIATTR_KPARAM_INFO
	.align		4
.L_9:
        /*0018*/ 	.byte	0x04, 0x17
        /*001a*/ 	.short	(.L_11 - .L_10)
.L_10:
        /*001c*/ 	.word	0x00000000
        /*0020*/ 	.short	0x0002
        /*0022*/ 	.short	0x0010
        /*0024*/ 	.byte	0x00, 0xf5, 0x21, 0x00


	//----- nvinfo : EIATTR_KPARAM_INFO
	.align		4
.L_11:
        /*0028*/ 	.byte	0x04, 0x17
        /*002a*/ 	.short	(.L_13 - .L_12)
.L_12:
        /*002c*/ 	.word	0x00000000
        /*0030*/ 	.short	0x0001
        /*0032*/ 	.short	0x0008
        /*0034*/ 	.byte	0x00, 0xf5, 0x21, 0x00


	//----- nvinfo : EIATTR_KPARAM_INFO
	.align		4
.L_13:
        /*0038*/ 	.byte	0x04, 0x17
        /*003a*/ 	.short	(.L_15 - .L_14)
.L_14:
        /*003c*/ 	.word	0x00000000
        /*0040*/ 	.short	0x0000
        /*0042*/ 	.short	0x0000
        /*0044*/ 	.byte	0x00, 0xf5, 0x21, 0x00


	//----- nvinfo : EIATTR_SPARSE_MMA_MASK
	.align		4
.L_15:
        /*0048*/ 	.byte	0x03, 0x50
        /*004a*/ 	.short	0x0000


	//----- nvinfo : EIATTR_MAXREG_COUNT
	.align		4
        /*004c*/ 	.byte	0x03, 0x1b
        /*004e*/ 	.short	0x00ff


	//----- nvinfo : EIATTR_MERCURY_ISA_VERSION
	.align		4
        /*0050*/ 	.byte	0x03, 0x5f
        /*0052*/ 	.short	0x0101


	//----- nvinfo : EIATTR_VRC_CTA_INIT_COUNT
	.align		4
        /*0054*/ 	.byte	0x02, 0x4a
	.zero		1
	.zero		1


	//----- nvinfo : EIATTR_EXIT_INSTR_OFFSETS
	.align		4
        /*0058*/ 	.byte	0x04, 0x1c
        /*005a*/ 	.short	(.L_17 - .L_16)


	//   ....[0]....
.L_16:
        /*005c*/ 	.word	0x000000f0


	//   ....[1]....
        /*0060*/ 	.word	0x00000290


	//----- nvinfo : EIATTR_CRS_STACK_SIZE
	.align		4
.L_17:
        /*0064*/ 	.byte	0x04, 0x1e
        /*0066*/ 	.short	(.L_19 - .L_18)
.L_18:
        /*0068*/ 	.word	0x00000000


	//----- nvinfo : EIATTR_CBANK_PARAM_SIZE
	.align		4
.L_19:
        /*006c*/ 	.byte	0x03, 0x19
        /*006e*/ 	.short	0x001c


	//----- nvinfo : EIATTR_PARAM_CBANK
	.align		4
        /*0070*/ 	.byte	0x04, 0x0a
        /*0072*/ 	.short	(.L_21 - .L_20)
	.align		4
.L_20:
        /*0074*/ 	.word	index@(.nv.constant0._Z19collateSegments_gpuPiS_S_i)
        /*0078*/ 	.short	0x0380
        /*007a*/ 	.short	0x001c


	//----- nvinfo : EIATTR_SW_WAR
	.align		4
.L_21:
        /*007c*/ 	.byte	0x04, 0x36
        /*007e*/ 	.short	(.L_23 - .L_22)
.L_22:
        /*0080*/ 	.word	0x00000008
.L_23:


//--------------------- .nv.callgraph             --------------------------
	.section	.nv.callgraph,"",@"SHT_CUDA_CALLGRAPH"
	.align	4
	.sectionentsize	8
	.align		4
        /*0000*/ 	.word	0x00000000
	.align		4
        /*0004*/ 	.word	0xffffffff
	.align		4
        /*0008*/ 	.word	0x00000000
	.align		4
        /*000c*/ 	.word	0xfffffffe
	.align		4
        /*0010*/ 	.word	0x00000000
	.align		4
        /*0014*/ 	.word	0xfffffffd
	.align		4
        /*0018*/ 	.word	0x00000000
	.align		4
        /*001c*/ 	.word	0xfffffffc


//--------------------- .text._Z19collateSegments_gpuPiS_S_i --------------------------
	.section	.text._Z19collateSegments_gpuPiS_S_i,"ax",@progbits
	.align	128
        .global         _Z19collateSegments_gpuPiS_S_i
        .type           _Z19collateSegments_gpuPiS_S_i,@function
        .size           _Z19collateSegments_gpuPiS_S_i,(.L_x_4 - _Z19collateSegments_gpuPiS_S_i)
        .other          _Z19collateSegments_gpuPiS_S_i,@"STO_CUDA_ENTRY STV_DEFAULT"
_Z19collateSegments_gpuPiS_S_i:
.text._Z19collateSegments_gpuPiS_S_i:
[----:B------:R-:W-:Y:S01]  /*0000*/  LDC R1, c[0x0][0x37c] ;  /* 0x0000df00ff017b82 */ /* 0x000fe20000000800 */
[----:B------:R-:W0:Y:S01]  /*0010*/  S2R R0, SR_CTAID.X ;  /* 0x0000000000007919 */ /* 0x000e220000002500 */
[----:B------:R-:W1:Y:S06]  /*0020*/  LDCU UR5, c[0x0][0x360] ;  /* 0x00006c00ff0577ac */ /* 0x000e6c0008000800 */
[----:B------:R-:W2:Y:S01]  /*0030*/  S2UR UR6, SR_CTAID.Y ;  /* 0x00000000000679c3 */ /* 0x000ea20000002600 */
[----:B------:R-:W0:Y:S01]  /*0040*/  S2R R3, SR_TID.X ;  /* 0x0000000000037919 */ /* 0x000e220000002100 */
[----:B------:R-:W1:Y:S01]  /*0050*/  LDCU UR4, c[0x0][0x370] ;  /* 0x00006e00ff0477ac */ /* 0x000e620008000800 */
[----:B------:R-:W2:Y:S01]  /*0060*/  S2R R5, SR_TID.Y ;  /* 0x0000000000057919 */ /* 0x000ea20000002200 */
[----:B------:R-:W3:Y:S04]  /*0070*/  LDCU UR7, c[0x0][0x398] ;  /* 0x00007300ff0777ac */ /* 0x000ee80008000800 */
[----:B------:R-:W2:Y:S01]  /*0080*/  LDC R2, c[0x0][0x364] ;  /* 0x0000d900ff027b82 */ /* 0x000ea20000000800 */
[----:B-1----:R-:W-:-:S02]  /*0090*/  UIMAD UR4, UR5, UR4, URZ ;  /* 0x00000004050472a4 */ /* 0x002fc4000f8e02ff */
[----:B0-----:R-:W-:Y:S01]  /*00a0*/  IMAD R0, R0, UR5, R3 ;  /* 0x0000000500007c24 */ /* 0x001fe2000f8e0203 */
[----:B------:R-:W0:Y:S01]  /*00b0*/  LDCU UR5, c[0x0][0x398] ;  /* 0x00007300ff0577ac */ /* 0x000e220008000800 */
[----:B--2---:R-:W-:-:S04]  /*00c0*/  IMAD R3, R2, UR6, R5 ;  /* 0x0000000602037c24 */ /* 0x004fc8000f8e0205 */
[----:B------:R-:W-:-:S05]  /*00d0*/  IMAD R0, R3, UR4, R0 ;  /* 0x0000000403007c24 */ /* 0x000fca000f8e0200 */
[----:B---3--:R-:W-:-:S13]  /*00e0*/  ISETP.GE.AND P0, PT, R0, UR7, PT ;  /* 0x0000000700007c0c */ /* 0x008fda000bf06270 */
[----:B0-----:R-:W-:Y:S05]  /*00f0*/  @P0 EXIT ;  /* 0x000000000000094d */ /* 0x001fea0003800000 */
[----:B------:R-:W0:Y:S08]  /*0100*/  LDC.64 R14, c[0x0][0x358] ;  /* 0x0000d600ff0e7b82 */ /* 0x000e300000000a00 */
[----:B------:R-:W1:Y:S08]  /*0110*/  LDC.64 R6, c[0x0][0x380] ;  /* 0x0000e000ff067b82 */ /* 0x000e700000000a00 */
[----:B------:R-:W2:Y:S08]  /*0120*/  LDC.64 R8, c[0x0][0x388] ;  /* 0x0000e200ff087b82 */ /* 0x000eb00000000a00 */
[----:B------:R-:W3:Y:S02]  /*0130*/  LDC.64 R10, c[0x0][0x390] ;  /* 0x0000e400ff0a7b82 */ /* 0x000ee40000000a00 */
.L_x_2:
[----:B0-----:R-:W-:Y:S01]  /*0140*/  R2UR UR6, R14 ;  /* 0x000000000e0672ca */ /* 0x001fe200000e0000 */
[----:B-1----:R-:W-:Y:S01]  /*0150*/  IMAD.WIDE R2, R0, 0x4, R6 ;  /* 0x0000000400027825 */ /* 0x002fe200078e0206 */
[C---:B------:R-:W-:Y:S02]  /*0160*/  R2UR UR7, R15.reuse ;  /* 0x000000000f0772ca */ /* 0x040fe400000e0000 */
[----:B------:R-:W-:Y:S02]  /*0170*/  R2UR UR8, R14 ;  /* 0x000000000e0872ca */ /* 0x000fe400000e0000 */
[----:B------:R-:W-:-:S09]  /*0180*/  R2UR UR9, R15 ;  /* 0x000000000f0972ca */ /* 0x000fd200000e0000 */
[----:B------:R-:W4:Y:S04]  /*0190*/  LDG.E R13, desc[UR6][R2.64] ;  /* 0x00000006020d7981 */ /* 0x000f28000c1e1900 */
[----:B------:R-:W4:Y:S01]  /*01a0*/  LDG.E R4, desc[UR8][R2.64+0x4] ;  /* 0x0000040802047981 */ /* 0x000f22000c1e1900 */
[----:B------:R-:W-:Y:S01]  /*01b0*/  IMAD.MOV.U32 R5, RZ, RZ, R0 ;  /* 0x000000ffff057224 */ /* 0x000fe200078e0000 */
[----:B------:R-:W-:Y:S01]  /*01c0*/  BSSY.RECONVERGENT B0, `(.L_x_0) ;  /* 0x000000b000007945 */ /* 0x000fe20003800200 */
[----:B------:R-:W-:-:S05]  /*01d0*/  VIADD R0, R0, UR4 ;  /* 0x0000000400007c36 */ /* 0x000fca0008000000 */
[----:B------:R-:W-:Y:S02]  /*01e0*/  ISETP.GE.AND P1, PT, R0, UR5, PT ;  /* 0x0000000500007c0c */ /* 0x000fe4000bf26270 */
[----:B----4-:R-:W-:-:S13]  /*01f0*/  ISETP.NE.AND P0, PT, R13, R4, PT ;  /* 0x000000040d00720c */ /* 0x010fda0003f05270 */
[----:B------:R-:W-:Y:S05]  /*0200*/  @!P0 BRA `(.L_x_1) ;  /* 0x0000000000188947 */ /* 0x000fea0003800000 */
[----:B------:R-:W-:Y:S01]  /*0210*/  R2UR UR6, R14 ;  /* 0x000000000e0672ca */ /* 0x000fe200000e0000 */
[----:B--2---:R-:W-:Y:S01]  /*0220*/  IMAD.WIDE R2, R5, 0x4, R8 ;  /* 0x0000000405027825 */ /* 0x004fe200078e0208 */
[----:B------:R-:W-:-:S13]  /*0230*/  R2UR UR7, R15 ;  /* 0x000000000f0772ca */ /* 0x000fda00000e0000 */
[----:B------:R-:W2:Y:S01]  /*0240*/  LDG.E R3, desc[UR6][R2.64] ;  /* 0x0000000602037981 */ /* 0x000ea2000c1e1900 */
[----:B---3--:R-:W-:-:S05]  /*0250*/  IMAD.WIDE R4, R13, 0x4, R10 ;  /* 0x000000040d047825 */ /* 0x008fca00078e020a */
[----:B--2---:R0:W-:Y:S02]  /*0260*/  STG.E desc[UR6][R4.64], R3 ;  /* 0x0000000304007986 */ /* 0x0041e4000c101906 */
.L_x_1:
[----:B------:R-:W-:Y:S05]  /*0270*/  BSYNC.RECONVERGENT B0 ;  /* 0x0000000000007941 */ /* 0x000fea0003800200 */
.L_x_0:
[----:B------:R-:W-:Y:S05]  /*0280*/  @!P1 BRA `(.L_x_2) ;  /* 0xfffffffc00ac9947 */ /* 0x000fea000383ffff */
[----:B------:R-:W-:Y:S05]  /*0290*/  EXIT ;  /* 0x000000000000794d */ /* 0x000fea0003800000 */
.L_x_3:
[----:B------:R-:W-:-:S00]  /*02a0*/  BRA `(.L_x_3) ;  /* 0xfffffffc00fc7947 */ /* 0x000fc0000383ffff */
[----:B------:R-:W-:-:S00]  /*02b0*/  NOP ;  /* 0x0000000000007918 */ /* 0x000fc00000000000 */
        /* <DEDUP_REMOVED lines=12> */
.L_x_4:


//--------------------- .nv.shared.reserved.0     --------------------------
	.section	.nv.shared.reserved.0,"aw",@nobits
	.weak		__nv_reservedSMEM_offset_0_alias
	.size		__nv_reservedSMEM_offset_0_alias, 0, 64
	.other		__nv_reservedSMEM_offset_0_alias,@"STO_CUDA_RESERVED_SHARED STV_DEFAULT"
__nv_reservedSMEM_offset_0_alias:
	.zero		0
	.zero		64


//--------------------- .nv.constant0._Z19collateSegments_gpuPiS_S_i --------------------------
	.section	.nv.constant0._Z19collateSegments_gpuPiS_S_i,"a",@progbits
	.sectionflags	@""
	.align	4
.nv.constant0._Z19collateSegments_gpuPiS_S_i:
	.zero		924


//--------------------- SYMBOLS --------------------------

	.type		.nv.reservedSmem.offset0,@object
	.size		.nv.reservedSmem.offset0,0x4
